//
// Generated by NVIDIA NVVM Compiler
//
// Compiler Build ID: CL-36424714
// Cuda compilation tools, release 13.0, V13.0.88
// Based on NVVM 20.0.0
//

.version 9.0
.target sm_100
.address_size 64

	// .globl	_Z12setup_kernelP17curandStateXORWOWm
.global .align 4 .b8 precalc_xorwow_matrix[102400];
.global .align 4 .b8 precalc_xorwow_offset_matrix[102400];
.global .align 4 .b8 mrg32k3aM1[2304];
.global .align 4 .b8 mrg32k3aM2[2304];
.global .align 4 .b8 mrg32k3aM1SubSeq[2016];
.global .align 4 .b8 mrg32k3aM2SubSeq[2016];
.global .align 4 .b8 mrg32k3aM1Seq[2304];
.global .align 4 .b8 mrg32k3aM2Seq[2304];
.const .align 8 .b8 __cr_lgamma_table[72];

.visible .entry _Z12setup_kernelP17curandStateXORWOWm(
	.param .u64 .ptr .align 1 _Z12setup_kernelP17curandStateXORWOWm_param_0,
	.param .u64 _Z12setup_kernelP17curandStateXORWOWm_param_1
)
{
	.reg .pred 	%p<24>;
	.reg .b32 	%r<410>;
	.reg .b64 	%rd<19>;

	ld.param.u64 	%rd8, [_Z12setup_kernelP17curandStateXORWOWm_param_0];
	ld.param.u64 	%rd9, [_Z12setup_kernelP17curandStateXORWOWm_param_1];
	cvta.to.global.u64 	%rd10, %rd8;
	mov.u32 	%r182, %tid.x;
	cvt.u64.u32 	%rd18, %r182;
	mul.wide.u32 	%rd11, %r182, 48;
	add.s64 	%rd2, %rd10, %rd11;
	cvt.u32.u64 	%r183, %rd9;
	xor.b32  	%r184, %r183, -1429050551;
	mul.lo.s32 	%r185, %r184, 1099087573;
	{ .reg .b32 tmp; mov.b64 {tmp, %r186}, %rd9; }
	xor.b32  	%r187, %r186, -136515619;
	mul.lo.s32 	%r188, %r187, -1703105765;
	add.s32 	%r189, %r185, %r188;
	add.s32 	%r190, %r189, 6615241;
	add.s32 	%r191, %r185, 123456789;
	st.global.v2.u32 	[%rd2], {%r190, %r191};
	xor.b32  	%r192, %r185, 362436069;
	add.s32 	%r193, %r188, 521288629;
	st.global.v2.u32 	[%rd2+8], {%r192, %r193};
	xor.b32  	%r194, %r188, 88675123;
	add.s32 	%r195, %r185, 5783321;
	st.global.v2.u32 	[%rd2+16], {%r194, %r195};
	setp.eq.s32 	%p1, %r182, 0;
	@%p1 bra 	$L__BB0_42;
	mov.b32 	%r316, 0;
$L__BB0_2:
	and.b64  	%rd4, %rd18, 3;
	setp.eq.s64 	%p2, %rd4, 0;
	@%p2 bra 	$L__BB0_41;
	mul.wide.u32 	%rd12, %r316, 3200;
	mov.u64 	%rd13, precalc_xorwow_matrix;
	add.s64 	%rd5, %rd13, %rd12;
	cvt.u32.u64 	%r2, %rd4;
	mov.b32 	%r317, 0;
$L__BB0_4:
	mov.b32 	%r330, 0;
	mov.u32 	%r331, %r330;
	mov.u32 	%r332, %r330;
	mov.u32 	%r333, %r330;
	mov.u32 	%r334, %r330;
	mov.u32 	%r323, %r330;
$L__BB0_5:
	mul.wide.u32 	%rd14, %r323, 4;
	add.s64 	%rd15, %rd2, %rd14;
	ld.global.u32 	%r10, [%rd15+4];
	shl.b32 	%r11, %r323, 5;
	mov.b32 	%r329, 0;
$L__BB0_6:
	.pragma "nounroll";
	shr.u32 	%r200, %r10, %r329;
	and.b32  	%r201, %r200, 1;
	setp.eq.b32 	%p3, %r201, 1;
	not.pred 	%p4, %p3;
	add.s32 	%r202, %r11, %r329;
	mul.lo.s32 	%r203, %r202, 5;
	mul.wide.u32 	%rd16, %r203, 4;
	add.s64 	%rd6, %rd5, %rd16;
	@%p4 bra 	$L__BB0_8;
	ld.global.u32 	%r204, [%rd6];
	xor.b32  	%r334, %r334, %r204;
	ld.global.u32 	%r205, [%rd6+4];
	xor.b32  	%r333, %r333, %r205;
	ld.global.u32 	%r206, [%rd6+8];
	xor.b32  	%r332, %r332, %r206;
	ld.global.u32 	%r207, [%rd6+12];
	xor.b32  	%r331, %r331, %r207;
	ld.global.u32 	%r208, [%rd6+16];
	xor.b32  	%r330, %r330, %r208;
$L__BB0_8:
	and.b32  	%r210, %r200, 2;
	setp.eq.s32 	%p5, %r210, 0;
	@%p5 bra 	$L__BB0_10;
	ld.global.u32 	%r211, [%rd6+20];
	xor.b32  	%r334, %r334, %r211;
	ld.global.u32 	%r212, [%rd6+24];
	xor.b32  	%r333, %r333, %r212;
	ld.global.u32 	%r213, [%rd6+28];
	xor.b32  	%r332, %r332, %r213;
	ld.global.u32 	%r214, [%rd6+32];
	xor.b32  	%r331, %r331, %r214;
	ld.global.u32 	%r215, [%rd6+36];
	xor.b32  	%r330, %r330, %r215;
$L__BB0_10:
	and.b32  	%r217, %r200, 4;
	setp.eq.s32 	%p6, %r217, 0;
	@%p6 bra 	$L__BB0_12;
	ld.global.u32 	%r218, [%rd6+40];
	xor.b32  	%r334, %r334, %r218;
	ld.global.u32 	%r219, [%rd6+44];
	xor.b32  	%r333, %r333, %r219;
	ld.global.u32 	%r220, [%rd6+48];
	xor.b32  	%r332, %r332, %r220;
	ld.global.u32 	%r221, [%rd6+52];
	xor.b32  	%r331, %r331, %r221;
	ld.global.u32 	%r222, [%rd6+56];
	xor.b32  	%r330, %r330, %r222;
$L__BB0_12:
	and.b32  	%r224, %r200, 8;
	setp.eq.s32 	%p7, %r224, 0;
	@%p7 bra 	$L__BB0_14;
	ld.global.u32 	%r225, [%rd6+60];
	xor.b32  	%r334, %r334, %r225;
	ld.global.u32 	%r226, [%rd6+64];
	xor.b32  	%r333, %r333, %r226;
	ld.global.u32 	%r227, [%rd6+68];
	xor.b32  	%r332, %r332, %r227;
	ld.global.u32 	%r228, [%rd6+72];
	xor.b32  	%r331, %r331, %r228;
	ld.global.u32 	%r229, [%rd6+76];
	xor.b32  	%r330, %r330, %r229;
$L__BB0_14:
	and.b32  	%r231, %r200, 16;
	setp.eq.s32 	%p8, %r231, 0;
	@%p8 bra 	$L__BB0_16;
	ld.global.u32 	%r232, [%rd6+80];
	xor.b32  	%r334, %r334, %r232;
	ld.global.u32 	%r233, [%rd6+84];
	xor.b32  	%r333, %r333, %r233;
	ld.global.u32 	%r234, [%rd6+88];
	xor.b32  	%r332, %r332, %r234;
	ld.global.u32 	%r235, [%rd6+92];
	xor.b32  	%r331, %r331, %r235;
	ld.global.u32 	%r236, [%rd6+96];
	xor.b32  	%r330, %r330, %r236;
$L__BB0_16:
	and.b32  	%r238, %r200, 32;
	setp.eq.s32 	%p9, %r238, 0;
	@%p9 bra 	$L__BB0_18;
	ld.global.u32 	%r239, [%rd6+100];
	xor.b32  	%r334, %r334, %r239;
	ld.global.u32 	%r240, [%rd6+104];
	xor.b32  	%r333, %r333, %r240;
	ld.global.u32 	%r241, [%rd6+108];
	xor.b32  	%r332, %r332, %r241;
	ld.global.u32 	%r242, [%rd6+112];
	xor.b32  	%r331, %r331, %r242;
	ld.global.u32 	%r243, [%rd6+116];
	xor.b32  	%r330, %r330, %r243;
$L__BB0_18:
	and.b32  	%r245, %r200, 64;
	setp.eq.s32 	%p10, %r245, 0;
	@%p10 bra 	$L__BB0_20;
	ld.global.u32 	%r246, [%rd6+120];
	xor.b32  	%r334, %r334, %r246;
	ld.global.u32 	%r247, [%rd6+124];
	xor.b32  	%r333, %r333, %r247;
	ld.global.u32 	%r248, [%rd6+128];
	xor.b32  	%r332, %r332, %r248;
	ld.global.u32 	%r249, [%rd6+132];
	xor.b32  	%r331, %r331, %r249;
	ld.global.u32 	%r250, [%rd6+136];
	xor.b32  	%r330, %r330, %r250;
$L__BB0_20:
	and.b32  	%r252, %r200, 128;
	setp.eq.s32 	%p11, %r252, 0;
	@%p11 bra 	$L__BB0_22;
	ld.global.u32 	%r253, [%rd6+140];
	xor.b32  	%r334, %r334, %r253;
	ld.global.u32 	%r254, [%rd6+144];
	xor.b32  	%r333, %r333, %r254;
	ld.global.u32 	%r255, [%rd6+148];
	xor.b32  	%r332, %r332, %r255;
	ld.global.u32 	%r256, [%rd6+152];
	xor.b32  	%r331, %r331, %r256;
	ld.global.u32 	%r257, [%rd6+156];
	xor.b32  	%r330, %r330, %r257;
$L__BB0_22:
	and.b32  	%r259, %r200, 256;
	setp.eq.s32 	%p12, %r259, 0;
	@%p12 bra 	$L__BB0_24;
	ld.global.u32 	%r260, [%rd6+160];
	xor.b32  	%r334, %r334, %r260;
	ld.global.u32 	%r261, [%rd6+164];
	xor.b32  	%r333, %r333, %r261;
	ld.global.u32 	%r262, [%rd6+168];
	xor.b32  	%r332, %r332, %r262;
	ld.global.u32 	%r263, [%rd6+172];
	xor.b32  	%r331, %r331, %r263;
	ld.global.u32 	%r264, [%rd6+176];
	xor.b32  	%r330, %r330, %r264;
$L__BB0_24:
	and.b32  	%r266, %r200, 512;
	setp.eq.s32 	%p13, %r266, 0;
	@%p13 bra 	$L__BB0_26;
	ld.global.u32 	%r267, [%rd6+180];
	xor.b32  	%r334, %r334, %r267;
	ld.global.u32 	%r268, [%rd6+184];
	xor.b32  	%r333, %r333, %r268;
	ld.global.u32 	%r269, [%rd6+188];
	xor.b32  	%r332, %r332, %r269;
	ld.global.u32 	%r270, [%rd6+192];
	xor.b32  	%r331, %r331, %r270;
	ld.global.u32 	%r271, [%rd6+196];
	xor.b32  	%r330, %r330, %r271;
$L__BB0_26:
	and.b32  	%r273, %r200, 1024;
	setp.eq.s32 	%p14, %r273, 0;
	@%p14 bra 	$L__BB0_28;
	ld.global.u32 	%r274, [%rd6+200];
	xor.b32  	%r334, %r334, %r274;
	ld.global.u32 	%r275, [%rd6+204];
	xor.b32  	%r333, %r333, %r275;
	ld.global.u32 	%r276, [%rd6+208];
	xor.b32  	%r332, %r332, %r276;
	ld.global.u32 	%r277, [%rd6+212];
	xor.b32  	%r331, %r331, %r277;
	ld.global.u32 	%r278, [%rd6+216];
	xor.b32  	%r330, %r330, %r278;
$L__BB0_28:
	and.b32  	%r280, %r200, 2048;
	setp.eq.s32 	%p15, %r280, 0;
	@%p15 bra 	$L__BB0_30;
	ld.global.u32 	%r281, [%rd6+220];
	xor.b32  	%r334, %r334, %r281;
	ld.global.u32 	%r282, [%rd6+224];
	xor.b32  	%r333, %r333, %r282;
	ld.global.u32 	%r283, [%rd6+228];
	xor.b32  	%r332, %r332, %r283;
	ld.global.u32 	%r284, [%rd6+232];
	xor.b32  	%r331, %r331, %r284;
	ld.global.u32 	%r285, [%rd6+236];
	xor.b32  	%r330, %r330, %r285;
$L__BB0_30:
	and.b32  	%r287, %r200, 4096;
	setp.eq.s32 	%p16, %r287, 0;
	@%p16 bra 	$L__BB0_32;
	ld.global.u32 	%r288, [%rd6+240];
	xor.b32  	%r334, %r334, %r288;
	ld.global.u32 	%r289, [%rd6+244];
	xor.b32  	%r333, %r333, %r289;
	ld.global.u32 	%r290, [%rd6+248];
	xor.b32  	%r332, %r332, %r290;
	ld.global.u32 	%r291, [%rd6+252];
	xor.b32  	%r331, %r331, %r291;
	ld.global.u32 	%r292, [%rd6+256];
	xor.b32  	%r330, %r330, %r292;
$L__BB0_32:
	and.b32  	%r294, %r200, 8192;
	setp.eq.s32 	%p17, %r294, 0;
	@%p17 bra 	$L__BB0_34;
	ld.global.u32 	%r295, [%rd6+260];
	xor.b32  	%r334, %r334, %r295;
	ld.global.u32 	%r296, [%rd6+264];
	xor.b32  	%r333, %r333, %r296;
	ld.global.u32 	%r297, [%rd6+268];
	xor.b32  	%r332, %r332, %r297;
	ld.global.u32 	%r298, [%rd6+272];
	xor.b32  	%r331, %r331, %r298;
	ld.global.u32 	%r299, [%rd6+276];
	xor.b32  	%r330, %r330, %r299;
$L__BB0_34:
	and.b32  	%r301, %r200, 16384;
	setp.eq.s32 	%p18, %r301, 0;
	@%p18 bra 	$L__BB0_36;
	ld.global.u32 	%r302, [%rd6+280];
	xor.b32  	%r334, %r334, %r302;
	ld.global.u32 	%r303, [%rd6+284];
	xor.b32  	%r333, %r333, %r303;
	ld.global.u32 	%r304, [%rd6+288];
	xor.b32  	%r332, %r332, %r304;
	ld.global.u32 	%r305, [%rd6+292];
	xor.b32  	%r331, %r331, %r305;
	ld.global.u32 	%r306, [%rd6+296];
	xor.b32  	%r330, %r330, %r306;
$L__BB0_36:
	and.b32  	%r308, %r200, 32768;
	setp.eq.s32 	%p19, %r308, 0;
	@%p19 bra 	$L__BB0_38;
	ld.global.u32 	%r309, [%rd6+300];
	xor.b32  	%r334, %r334, %r309;
	ld.global.u32 	%r310, [%rd6+304];
	xor.b32  	%r333, %r333, %r310;
	ld.global.u32 	%r311, [%rd6+308];
	xor.b32  	%r332, %r332, %r311;
	ld.global.u32 	%r312, [%rd6+312];
	xor.b32  	%r331, %r331, %r312;
	ld.global.u32 	%r313, [%rd6+316];
	xor.b32  	%r330, %r330, %r313;
$L__BB0_38:
	add.s32 	%r329, %r329, 16;
	setp.ne.s32 	%p20, %r329, 32;
	@%p20 bra 	$L__BB0_6;
	mad.lo.s32 	%r314, %r323, -31, %r11;
	add.s32 	%r323, %r314, 1;
	setp.ne.s32 	%p21, %r323, 5;
	@%p21 bra 	$L__BB0_5;
	st.global.u32 	[%rd2+4], %r334;
	st.global.u32 	[%rd2+8], %r333;
	st.global.u32 	[%rd2+12], %r332;
	st.global.u32 	[%rd2+16], %r331;
	st.global.u32 	[%rd2+20], %r330;
	add.s32 	%r317, %r317, 1;
	setp.lt.u32 	%p22, %r317, %r2;
	@%p22 bra 	$L__BB0_4;
$L__BB0_41:
	shr.u64 	%rd7, %rd18, 2;
	add.s32 	%r316, %r316, 1;
	setp.gt.u64 	%p23, %rd18, 3;
	mov.u64 	%rd18, %rd7;
	@%p23 bra 	$L__BB0_2;
$L__BB0_42:
	mov.b32 	%r315, 0;
	st.global.v2.u32 	[%rd2+24], {%r315, %r315};
	st.global.u32 	[%rd2+32], %r315;
	mov.b64 	%rd17, 0;
	st.global.u64 	[%rd2+40], %rd17;
	ret;

}
	// .globl	_Z6kernelPfP17curandStateXORWOWi
.visible .entry _Z6kernelPfP17curandStateXORWOWi(
	.param .u64 .ptr .align 1 _Z6kernelPfP17curandStateXORWOWi_param_0,
	.param .u64 .ptr .align 1 _Z6kernelPfP17curandStateXORWOWi_param_1,
	.param .u32 _Z6kernelPfP17curandStateXORWOWi_param_2
)
{
	.reg .pred 	%p<4>;
	.reg .b32 	%r<29>;
	.reg .b32 	%f<5>;
	.reg .b64 	%rd<9>;

	ld.param.u64 	%rd3, [_Z6kernelPfP17curandStateXORWOWi_param_0];
	ld.param.u64 	%rd4, [_Z6kernelPfP17curandStateXORWOWi_param_1];
	ld.param.u32 	%r9, [_Z6kernelPfP17curandStateXORWOWi_param_2];
	cvta.to.global.u64 	%rd1, %rd3;
	cvta.to.global.u64 	%rd2, %rd4;
	mul.lo.s32 	%r1, %r9, %r9;
	mov.b32 	%r26, 0;
$L__BB1_1:
	mul.wide.u32 	%rd5, %r26, 48;
	add.s64 	%rd6, %rd2, %rd5;
	ld.global.v2.u32 	{%r10, %r11}, [%rd6];
	ld.global.v2.u32 	{%r12, %r13}, [%rd6+8];
	ld.global.v2.u32 	{%r14, %r15}, [%rd6+16];
	shr.u32 	%r16, %r11, 2;
	xor.b32  	%r17, %r16, %r11;
	shl.b32 	%r18, %r15, 4;
	shl.b32 	%r19, %r17, 1;
	xor.b32  	%r20, %r18, %r19;
	xor.b32  	%r21, %r20, %r15;
	xor.b32  	%r22, %r21, %r17;
	add.s32 	%r23, %r10, 362437;
	add.s32 	%r24, %r22, %r23;
	cvt.rn.f32.u32 	%f1, %r24;
	fma.rn.f32 	%f2, %f1, 0f2F800000, 0f2F000000;
	st.global.v2.u32 	[%rd6], {%r23, %r12};
	st.global.v2.u32 	[%rd6+8], {%r13, %r14};
	st.global.v2.u32 	[%rd6+16], {%r15, %r22};
	mul.f32 	%f3, %f2, 0f47C35000;
	cvt.rzi.s32.f32 	%r28, %f3;
	setp.lt.s32 	%p1, %r28, %r1;
	@%p1 bra 	$L__BB1_3;
$L__BB1_2:
	sub.s32 	%r25, %r28, %r1;
	add.s32 	%r28, %r25, 1;
	setp.ge.s32 	%p2, %r28, %r1;
	@%p2 bra 	$L__BB1_2;
$L__BB1_3:
	cvt.rn.f32.s32 	%f4, %r28;
	mul.wide.u32 	%rd7, %r26, 4;
	add.s64 	%rd8, %rd1, %rd7;
	st.global.f32 	[%rd8], %f4;
	add.s32 	%r26, %r26, 1;
	setp.ne.s32 	%p3, %r26, 40000;
	@%p3 bra 	$L__BB1_1;
	ret;

}


// ===== COMPILED SASS (sm_100) =====

	.target	sm_100

	.elftype	@"ET_EXEC"


//--------------------- .note.nv.tkinfo           --------------------------
	.section	.note.nv.tkinfo,"",@"SHT_NOTE"
	.sectionflags	@"SHF_NOTE_NV_TKINFO"
	.tkinfo
        /*0018*/ 	.word	0x00000002
        /*0030*/ 	.string	""
        /*0030*/ 	.string	"ptxas"
        /*0030*/ 	.string	"Cuda compilation tools, release 13.0, V13.0.88"
        /*0030*/ 	.string	"Build cuda_13.0.r13.0/compiler.36424714_0"
        /*0030*/ 	.string	"-arch sm_100 -m 64 "



//--------------------- .note.nv.cuinfo           --------------------------
	.section	.note.nv.cuinfo,"",@"SHT_NOTE"
	.sectionflags	@"SHF_NOTE_NV_CUINFO"
        /*0018*/ 	.short	0x0002
        /*001a*/ 	.short	0x0064
        /*001c*/ 	.short	0x0082
	.zero		2


//--------------------- .nv.info                  --------------------------
	.section	.nv.info,"",@"SHT_CUDA_INFO"
	.align	4


	//----- nvinfo : EIATTR_REGCOUNT
	.align		4
        /*0000*/ 	.byte	0x04, 0x2f
        /*0002*/ 	.short	(.L_10 - .L_9)
	.align		4
.L_9:
        /*0004*/ 	.word	index@(_Z12setup_kernelP17curandStateXORWOWm)
        /*0008*/ 	.word	0x0000001f


	//----- nvinfo : EIATTR_FRAME_SIZE
	.align		4
.L_10:
        /*000c*/ 	.byte	0x04, 0x11
        /*000e*/ 	.short	(.L_12 - .L_11)
	.align		4
.L_11:
        /*0010*/ 	.word	index@(_Z12setup_kernelP17curandStateXORWOWm)
        /*0014*/ 	.word	0x00000000


	//----- nvinfo : EIATTR_REGCOUNT
	.align		4
.L_12:
        /*0018*/ 	.byte	0x04, 0x2f
        /*001a*/ 	.short	(.L_14 - .L_13)
	.align		4
.L_13:
        /*001c*/ 	.word	index@(_Z6kernelPfP17curandStateXORWOWi)
        /*0020*/ 	.word	0x00000012


	//----- nvinfo : EIATTR_FRAME_SIZE
	.align		4
.L_14:
        /*0024*/ 	.byte	0x04, 0x11
        /*0026*/ 	.short	(.L_16 - .L_15)
	.align		4
.L_15:
        /*0028*/ 	.word	index@(_Z6kernelPfP17curandStateXORWOWi)
        /*002c*/ 	.word	0x00000000


	//----- nvinfo : EIATTR_MIN_STACK_SIZE
	.align		4
.L_16:
        /*0030*/ 	.byte	0x04, 0x12
        /*0032*/ 	.short	(.L_18 - .L_17)
	.align		4
.L_17:
        /*0034*/ 	.word	index@(_Z6kernelPfP17curandStateXORWOWi)
        /*0038*/ 	.word	0x00000000


	//----- nvinfo : EIATTR_MIN_STACK_SIZE
	.align		4
.L_18:
        /*003c*/ 	.byte	0x04, 0x12
        /*003e*/ 	.short	(.L_20 - .L_19)
	.align		4
.L_19:
        /*0040*/ 	.word	index@(_Z12setup_kernelP17curandStateXORWOWm)
        /*0044*/ 	.word	0x00000000
.L_20:


//--------------------- .nv.compat                --------------------------
	.section	.nv.compat,"",@"SHT_CUDA_COMPAT_INFO"
	.align	4
        /*0000*/ 	.byte	0x02, 0x09, 0x00, 0x00, 0x02, 0x02, 0x01, 0x00, 0x02, 0x05, 0x05, 0x00, 0x03, 0x07, 0x01, 0x01
        /*0010*/ 	.byte	0x02, 0x03, 0x00, 0x00, 0x02, 0x06, 0x01, 0x00, 0x04, 0x0b, 0x08, 0x00, 0x09, 0x00, 0x00, 0x00
        /*0020*/ 	.byte	0x00, 0x00, 0x00, 0x00


//--------------------- .nv.info._Z6kernelPfP17curandStateXORWOWi --------------------------
	.section	.nv.info._Z6kernelPfP17curandStateXORWOWi,"",@"SHT_CUDA_INFO"
	.sectionflags	@""
	.align	4


	//----- nvinfo : EIATTR_CUDA_API_VERSION
	.align		4
        /*0000*/ 	.byte	0x04, 0x37
        /*0002*/ 	.short	(.L_22 - .L_21)
.L_21:
        /*0004*/ 	.word	0x00000082


	//----- nvinfo : EIATTR_KPARAM_INFO
	.align		4
.L_22:
        /*0008*/ 	.byte	0x04, 0x17
        /*000a*/ 	.short	(.L_24 - .L_23)
.L_23:
        /*000c*/ 	.word	0x00000000
        /*0010*/ 	.short	0x0002
        /*0012*/ 	.short	0x0010
        /*0014*/ 	.byte	0x00, 0xf0, 0x11, 0x00


	//----- nvinfo : EIATTR_KPARAM_INFO
	.align		4
.L_24:
        /*0018*/ 	.byte	0x04, 0x17
        /*001a*/ 	.short	(.L_26 - .L_25)
.L_25:
        /*001c*/ 	.word	0x00000000
        /*0020*/ 	.short	0x0001
        /*0022*/ 	.short	0x0008
        /*0024*/ 	.byte	0x00, 0xf5, 0x21, 0x00


	//----- nvinfo : EIATTR_KPARAM_INFO
	.align		4
.L_26:
        /*0028*/ 	.byte	0x04, 0x17
        /*002a*/ 	.short	(.L_28 - .L_27)
.L_27:
        /*002c*/ 	.word	0x00000000
        /*0030*/ 	.short	0x0000
        /*0032*/ 	.short	0x0000
        /*0034*/ 	.byte	0x00, 0xf5, 0x21, 0x00


	//----- nvinfo : EIATTR_SPARSE_MMA_MASK
	.align		4
.L_28:
        /*0038*/ 	.byte	0x03, 0x50
        /*003a*/ 	.short	0x0000


	//----- nvinfo : EIATTR_MAXREG_COUNT
	.align		4
        /*003c*/ 	.byte	0x03, 0x1b
        /*003e*/ 	.short	0x00ff


	//----- nvinfo : EIATTR_MERCURY_ISA_VERSION
	.align		4
        /*0040*/ 	.byte	0x03, 0x5f
        /*0042*/ 	.short	0x0101


	//----- nvinfo : EIATTR_VRC_CTA_INIT_COUNT
	.align		4
        /*0044*/ 	.byte	0x02, 0x4a
	.zero		1
	.zero		1


	//----- nvinfo : EIATTR_EXIT_INSTR_OFFSETS
	.align		4
        /*0048*/ 	.byte	0x04, 0x1c
        /*004a*/ 	.short	(.L_30 - .L_29)


	//   ....[0]....
.L_29:
        /*004c*/ 	.word	0x000002a0


	//----- nvinfo : EIATTR_CBANK_PARAM_SIZE
	.align		4
.L_30:
        /*0050*/ 	.byte	0x03, 0x19
        /*0052*/ 	.short	0x0014


	//----- nvinfo : EIATTR_PARAM_CBANK
	.align		4
        /*0054*/ 	.byte	0x04, 0x0a
        /*0056*/ 	.short	(.L_32 - .L_31)
	.align		4
.L_31:
        /*0058*/ 	.word	index@(.nv.constant0._Z6kernelPfP17curandStateXORWOWi)
        /*005c*/ 	.short	0x0380
        /*005e*/ 	.short	0x0014


	//----- nvinfo : EIATTR_SW_WAR
	.align		4
.L_32:
        /*0060*/ 	.byte	0x04, 0x36
        /*0062*/ 	.short	(.L_34 - .L_33)
.L_33:
        /*0064*/ 	.word	0x00000008
.L_34:


//--------------------- .nv.info._Z12setup_kernelP17curandStateXORWOWm --------------------------
	.section	.nv.info._Z12setup_kernelP17curandStateXORWOWm,"",@"SHT_CUDA_INFO"
	.sectionflags	@""
	.align	4


	//----- nvinfo : EIATTR_CUDA_API_VERSION
	.align		4
        /*0000*/ 	.byte	0x04, 0x37
        /*0002*/ 	.short	(.L_36 - .L_35)
.L_35:
        /*0004*/ 	.word	0x00000082


	//----- nvinfo : EIATTR_KPARAM_INFO
	.align		4
.L_36:
        /*0008*/ 	.byte	0x04, 0x17
        /*000a*/ 	.short	(.L_38 - .L_37)
.L_37:
        /*000c*/ 	.word	0x00000000
        /*0010*/ 	.short	0x0001
        /*0012*/ 	.short	0x0008
        /*0014*/ 	.byte	0x00, 0xf0, 0x21, 0x00


	//----- nvinfo : EIATTR_KPARAM_INFO
	.align		4
.L_38:
        /*0018*/ 	.byte	0x04, 0x17
        /*001a*/ 	.short	(.L_40 - .L_39)
.L_39:
        /*001c*/ 	.word	0x00000000
        /*0020*/ 	.short	0x0000
        /*0022*/ 	.short	0x0000
        /*0024*/ 	.byte	0x00, 0xf5, 0x21, 0x00


	//----- nvinfo : EIATTR_SPARSE_MMA_MASK
	.align		4
.L_40:
        /*0028*/ 	.byte	0x03, 0x50
        /*002a*/ 	.short	0x0000


	//----- nvinfo : EIATTR_MAXREG_COUNT
	.align		4
        /*002c*/ 	.byte	0x03, 0x1b
        /*002e*/ 	.short	0x00ff


	//----- nvinfo : EIATTR_MERCURY_ISA_VERSION
	.align		4
        /*0030*/ 	.byte	0x03, 0x5f
        /*0032*/ 	.short	0x0101


	//----- nvinfo : EIATTR_VRC_CTA_INIT_COUNT
	.align		4
        /*0034*/ 	.byte	0x02, 0x4a
	.zero		1
	.zero		1


	//----- nvinfo : EIATTR_EXIT_INSTR_OFFSETS
	.align		4
        /*0038*/ 	.byte	0x04, 0x1c
        /*003a*/ 	.short	(.L_42 - .L_41)


	//   ....[0]....
.L_41:
        /*003c*/ 	.word	0x00000f20


	//----- nvinfo : EIATTR_CRS_STACK_SIZE
	.align		4
.L_42:
        /*0040*/ 	.byte	0x04, 0x1e
        /*0042*/ 	.short	(.L_44 - .L_43)
.L_43:
        /*0044*/ 	.word	0x00000000


	//----- nvinfo : EIATTR_CBANK_PARAM_SIZE
	.align		4
.L_44:
        /*0048*/ 	.byte	0x03, 0x19
        /*004a*/ 	.short	0x0010


	//----- nvinfo : EIATTR_PARAM_CBANK
	.align		4
        /*004c*/ 	.byte	0x04, 0x0a
        /*004e*/ 	.short	(.L_46 - .L_45)
	.align		4
.L_45:
        /*0050*/ 	.word	index@(.nv.constant0._Z12setup_kernelP17curandStateXORWOWm)
        /*0054*/ 	.short	0x0380
        /*0056*/ 	.short	0x0010


	//----- nvinfo : EIATTR_SW_WAR
	.align		4
.L_46:
        /*0058*/ 	.byte	0x04, 0x36
        /*005a*/ 	.short	(.L_48 - .L_47)
.L_47:
        /*005c*/ 	.word	0x00000008
.L_48:


//--------------------- .nv.callgraph             --------------------------
	.section	.nv.callgraph,"",@"SHT_CUDA_CALLGRAPH"
	.align	4
	.sectionentsize	8
	.align		4
        /*0000*/ 	.word	0x00000000
	.align		4
        /*0004*/ 	.word	0xffffffff
	.align		4
        /*0008*/ 	.word	0x00000000
	.align		4
        /*000c*/ 	.word	0xfffffffe
	.align		4
        /*0010*/ 	.word	0x00000000
	.align		4
        /*0014*/ 	.word	0xfffffffd
	.align		4
        /*0018*/ 	.word	0x00000000
	.align		4
        /*001c*/ 	.word	0xfffffffc


//--------------------- .nv.constant4             --------------------------
	.section	.nv.constant4,"a",@progbits
	.align	8
	.align		8
.nv.constant4:
        /*0000*/ 	.dword	precalc_xorwow_matrix
	.align		8
        /*0008*/ 	.dword	precalc_xorwow_offset_matrix
	.align		8
        /*0010*/ 	.dword	mrg32k3aM1
	.align		8
        /*0018*/ 	.dword	mrg32k3aM2
	.align		8
        /*0020*/ 	.dword	mrg32k3aM1SubSeq
	.align		8
        /*0028*/ 	.dword	mrg32k3aM2SubSeq
	.align		8
        /*0030*/ 	.dword	mrg32k3aM1Seq
	.align		8
        /*0038*/ 	.dword	mrg32k3aM2Seq


//--------------------- .nv.constant3             --------------------------
	.section	.nv.constant3,"a",@progbits
	.align	8
.nv.constant3:
	.type		__cr_lgamma_table,@object
	.size		__cr_lgamma_table,(.L_8 - __cr_lgamma_table)
__cr_lgamma_table:
        /*0000*/ 	.byte	0x00, 0x00, 0x00, 0x00, 0x00, 0x00, 0x00, 0x00, 0x00, 0x00, 0x00, 0x00, 0x00, 0x00, 0x00, 0x00
        /*0010*/ 	.byte	0xef, 0x39, 0xfa, 0xfe, 0x42, 0x2e, 0xe6, 0x3f, 0x02, 0x20, 0x2a, 0xfa, 0x0b, 0xab, 0xfc, 0x3f
        /*0020*/ 	.byte	0xf9, 0x2c, 0x92, 0x7c, 0xa7, 0x6c, 0x09, 0x40, 0xc9, 0x79, 0x44, 0x3c, 0x64, 0x26, 0x13, 0x40
        /*0030*/ 	.byte	0xca, 0x01, 0xcf, 0x3a, 0x27, 0x51, 0x1a, 0x40, 0x30, 0xcc, 0x2d, 0xf3, 0xe1, 0x0c, 0x21, 0x40
        /*0040*/ 	.byte	0x0d, 0xb7, 0xfc, 0x82, 0x8e, 0x35, 0x25, 0x40
.L_8:


//--------------------- .text._Z6kernelPfP17curandStateXORWOWi --------------------------
	.section	.text._Z6kernelPfP17curandStateXORWOWi,"ax",@progbits
	.align	128
        .global         _Z6kernelPfP17curandStateXORWOWi
        .type           _Z6kernelPfP17curandStateXORWOWi,@function
        .size           _Z6kernelPfP17curandStateXORWOWi,(.L_x_13 - _Z6kernelPfP17curandStateXORWOWi)
        .other          _Z6kernelPfP17curandStateXORWOWi,@"STO_CUDA_ENTRY STV_DEFAULT"
_Z6kernelPfP17curandStateXORWOWi:
.text._Z6kernelPfP17curandStateXORWOWi:
[----:B------:R-:W-:Y:S08]  /*0000*/  LDC R1, c[0x0][0x37c] ;  /* 0x0000df00ff017b82 */ /* 0x000ff00000000800 */
[----:B------:R-:W0:Y:S01]  /*0010*/  LDC R0, c[0x0][0x390] ;  /* 0x0000e400ff007b82 */ /* 0x000e220000000800 */
[----:B------:R-:W-:Y:S01]  /*0020*/  IMAD.MOV.U32 R10, RZ, RZ, RZ ;  /* 0x000000ffff0a7224 */ /* 0x000fe200078e00ff */
[----:B------:R-:W1:Y:S02]  /*0030*/  LDCU.64 UR4, c[0x0][0x358] ;  /* 0x00006b00ff0477ac */ /* 0x000e640008000a00 */
[----:B01----:R-:W-:-:S07]  /*0040*/  IMAD R0, R0, R0, RZ ;  /* 0x0000000000007224 */ /* 0x003fce00078e02ff */
.L_x_2:
[----:B0-----:R-:W0:Y:S02]  /*0050*/  LDC.64 R2, c[0x0][0x388] ;  /* 0x0000e200ff027b82 */ /* 0x001e240000000a00 */
[----:B0-----:R-:W-:-:S05]  /*0060*/  IMAD.WIDE.U32 R2, R10, 0x30, R2 ;  /* 0x000000300a027825 */ /* 0x001fca00078e0002 */
[----:B------:R-:W2:Y:S04]  /*0070*/  LDG.E.64 R8, desc[UR4][R2.64] ;  /* 0x0000000402087981 */ /* 0x000ea8000c1e1b00 */
[----:B------:R-:W3:Y:S04]  /*0080*/  LDG.E.64 R4, desc[UR4][R2.64+0x10] ;  /* 0x0000100402047981 */ /* 0x000ee8000c1e1b00 */
[----:B------:R-:W4:Y:S01]  /*0090*/  LDG.E.64 R6, desc[UR4][R2.64+0x8] ;  /* 0x0000080402067981 */ /* 0x000f22000c1e1b00 */
[----:B--2---:R-:W-:Y:S01]  /*00a0*/  SHF.R.U32.HI R12, RZ, 0x2, R9 ;  /* 0x00000002ff0c7819 */ /* 0x004fe20000011609 */
[----:B------:R-:W-:-:S03]  /*00b0*/  VIADD R8, R8, 0x587c5 ;  /* 0x000587c508087836 */ /* 0x000fc60000000000 */
[----:B------:R-:W-:Y:S01]  /*00c0*/  LOP3.LUT R12, R12, R9, RZ, 0x3c, !PT ;  /* 0x000000090c0c7212 */ /* 0x000fe200078e3cff */
[----:B---3--:R-:W-:-:S03]  /*00d0*/  IMAD.SHL.U32 R14, R5, 0x10, RZ ;  /* 0x00000010050e7824 */ /* 0x008fc600078e00ff */
[----:B------:R-:W-:-:S04]  /*00e0*/  SHF.L.U32 R9, R12, 0x1, RZ ;  /* 0x000000010c097819 */ /* 0x000fc800000006ff */
[----:B------:R-:W-:Y:S02]  /*00f0*/  LOP3.LUT R9, R5, R14, R9, 0x96, !PT ;  /* 0x0000000e05097212 */ /* 0x000fe400078e9609 */
[----:B------:R-:W0:Y:S02]  /*0100*/  LDC.64 R14, c[0x0][0x380] ;  /* 0x0000e000ff0e7b82 */ /* 0x000e240000000a00 */
[----:B------:R-:W-:Y:S01]  /*0110*/  LOP3.LUT R13, R9, R12, RZ, 0x3c, !PT ;  /* 0x0000000c090d7212 */ /* 0x000fe200078e3cff */
[----:B------:R-:W-:-:S04]  /*0120*/  HFMA2 R12, -RZ, RZ, 0.1171875, 0 ;  /* 0x2f800000ff0c7431 */ /* 0x000fc800000001ff */
[----:B------:R-:W-:-:S05]  /*0130*/  IMAD.IADD R9, R13, 0x1, R8 ;  /* 0x000000010d097824 */ /* 0x000fca00078e0208 */
[----:B------:R-:W-:-:S05]  /*0140*/  I2FP.F32.U32 R9, R9 ;  /* 0x0000000900097245 */ /* 0x000fca0000201000 */
[----:B------:R-:W-:Y:S01]  /*0150*/  FFMA R9, R9, R12, 1.1641532182693481445e-10 ;  /* 0x2f00000009097423 */ /* 0x000fe2000000000c */
[----:B------:R-:W-:-:S03]  /*0160*/  IMAD.MOV.U32 R12, RZ, RZ, R5 ;  /* 0x000000ffff0c7224 */ /* 0x000fc600078e0005 */
[----:B------:R-:W-:Y:S01]  /*0170*/  FMUL R11, R9, 100000 ;  /* 0x47c35000090b7820 */ /* 0x000fe20000400000 */
[----:B----4-:R-:W-:Y:S02]  /*0180*/  IMAD.MOV.U32 R9, RZ, RZ, R6 ;  /* 0x000000ffff097224 */ /* 0x010fe400078e0006 */
[----:B------:R-:W-:Y:S01]  /*0190*/  IMAD.MOV.U32 R6, RZ, RZ, R7 ;  /* 0x000000ffff067224 */ /* 0x000fe200078e0007 */
[----:B------:R-:W-:Y:S01]  /*01a0*/  MOV R7, R4 ;  /* 0x0000000400077202 */ /* 0x000fe20000000f00 */
[----:B0-----:R-:W-:Y:S01]  /*01b0*/  IMAD.WIDE.U32 R14, R10, 0x4, R14 ;  /* 0x000000040a0e7825 */ /* 0x001fe200078e000e */
[----:B------:R-:W0:Y:S02]  /*01c0*/  F2I.TRUNC.NTZ R11, R11 ;  /* 0x0000000b000b7305 */ /* 0x000e24000020f100 */
[----:B0-----:R-:W-:-:S13]  /*01d0*/  ISETP.GE.AND P0, PT, R11, R0, PT ;  /* 0x000000000b00720c */ /* 0x001fda0003f06270 */
[----:B------:R-:W-:Y:S05]  /*01e0*/  @!P0 BRA `(.L_x_0) ;  /* 0x00000000000c8947 */ /* 0x000fea0003800000 */
.L_x_1:
[----:B------:R-:W-:-:S04]  /*01f0*/  IADD3 R11, PT, PT, R11, 0x1, -R0 ;  /* 0x000000010b0b7810 */ /* 0x000fc80007ffe800 */
[----:B------:R-:W-:-:S13]  /*0200*/  ISETP.GE.AND P0, PT, R11, R0, PT ;  /* 0x000000000b00720c */ /* 0x000fda0003f06270 */
[----:B------:R-:W-:Y:S05]  /*0210*/  @P0 BRA `(.L_x_1) ;  /* 0xfffffffc00f40947 */ /* 0x000fea000383ffff */
.L_x_0:
[----:B------:R-:W-:Y:S01]  /*0220*/  IADD3 R10, PT, PT, R10, 0x1, RZ ;  /* 0x000000010a0a7810 */ /* 0x000fe20007ffe0ff */
[----:B------:R0:W-:Y:S01]  /*0230*/  STG.E.64 desc[UR4][R2.64+0x8], R6 ;  /* 0x0000080602007986 */ /* 0x0001e2000c101b04 */
[----:B------:R-:W-:Y:S02]  /*0240*/  I2FP.F32.S32 R11, R11 ;  /* 0x0000000b000b7245 */ /* 0x000fe40000201400 */
[----:B------:R-:W-:Y:S01]  /*0250*/  ISETP.NE.AND P0, PT, R10, 0x9c40, PT ;  /* 0x00009c400a00780c */ /* 0x000fe20003f05270 */
[----:B------:R0:W-:Y:S04]  /*0260*/  STG.E.64 desc[UR4][R2.64], R8 ;  /* 0x0000000802007986 */ /* 0x0001e8000c101b04 */
[----:B------:R0:W-:Y:S04]  /*0270*/  STG.E.64 desc[UR4][R2.64+0x10], R12 ;  /* 0x0000100c02007986 */ /* 0x0001e8000c101b04 */
[----:B------:R0:W-:Y:S04]  /*0280*/  STG.E desc[UR4][R14.64], R11 ;  /* 0x0000000b0e007986 */ /* 0x0001e8000c101904 */
[----:B------:R-:W-:Y:S05]  /*0290*/  @P0 BRA `(.L_x_2) ;  /* 0xfffffffc006c0947 */ /* 0x000fea000383ffff */
[----:B------:R-:W-:Y:S05]  /*02a0*/  EXIT ;  /* 0x000000000000794d */ /* 0x000fea0003800000 */
.L_x_3:
[----:B------:R-:W-:-:S00]  /*02b0*/  BRA `(.L_x_3) ;  /* 0xfffffffc00fc7947 */ /* 0x000fc0000383ffff */
[----:B------:R-:W-:-:S00]  /*02c0*/  NOP ;  /* 0x0000000000007918 */ /* 0x000fc00000000000 */
        /* <DEDUP_REMOVED lines=11> */
.L_x_13:


//--------------------- .text._Z12setup_kernelP17curandStateXORWOWm --------------------------
	.section	.text._Z12setup_kernelP17curandStateXORWOWm,"ax",@progbits
	.align	128
        .global         _Z12setup_kernelP17curandStateXORWOWm
        .type           _Z12setup_kernelP17curandStateXORWOWm,@function
        .size           _Z12setup_kernelP17curandStateXORWOWm,(.L_x_14 - _Z12setup_kernelP17curandStateXORWOWm)
        .other          _Z12setup_kernelP17curandStateXORWOWm,@"STO_CUDA_ENTRY STV_DEFAULT"
_Z12setup_kernelP17curandStateXORWOWm:
.text._Z12setup_kernelP17curandStateXORWOWm:
[----:B------:R-:W-:Y:S08]  /*0000*/  LDC R1, c[0x0][0x37c] ;  /* 0x0000df00ff017b82 */ /* 0x000ff00000000800 */
[----:B------:R-:W0:Y:S01]  /*0010*/  LDC.64 R4, c[0x0][0x388] ;  /* 0x0000e200ff047b82 */ /* 0x000e220000000a00 */
[----:B------:R-:W1:Y:S01]  /*0020*/  S2R R13, SR_TID.X ;  /* 0x00000000000d7919 */ /* 0x000e620000002100 */
[----:B------:R-:W2:Y:S01]  /*0030*/  LDCU.64 UR4, c[0x0][0x358] ;  /* 0x00006b00ff0477ac */ /* 0x000ea20008000a00 */
[----:B------:R-:W-:Y:S05]  /*0040*/  BSSY.RECONVERGENT B0, `(.L_x_4) ;  /* 0x00000e7000007945 */ /* 0x000fea0003800200 */
[----:B------:R-:W1:Y:S01]  /*0050*/  LDC.64 R2, c[0x0][0x380] ;  /* 0x0000e000ff027b82 */ /* 0x000e620000000a00 */
[----:B0-----:R-:W-:-:S02]  /*0060*/  LOP3.LUT R0, R4, 0xaad26b49, RZ, 0x3c, !PT ;  /* 0xaad26b4904007812 */ /* 0x001fc400078e3cff */
[----:B------:R-:W-:-:S03]  /*0070*/  LOP3.LUT R4, R5, 0xf7dcefdd, RZ, 0x3c, !PT ;  /* 0xf7dcefdd05047812 */ /* 0x000fc600078e3cff */
[----:B------:R-:W-:Y:S02]  /*0080*/  IMAD R0, R0, 0x4182bed5, RZ ;  /* 0x4182bed500007824 */ /* 0x000fe400078e02ff */
[----:B------:R-:W-:Y:S02]  /*0090*/  IMAD R5, R4, -0x658354e5, RZ ;  /* 0x9a7cab1b04057824 */ /* 0x000fe400078e02ff */
[----:B-1----:R-:W-:Y:S01]  /*00a0*/  IMAD.WIDE.U32 R2, R13, 0x30, R2 ;  /* 0x000000300d027825 */ /* 0x002fe200078e0002 */
[C---:B------:R-:W-:Y:S02]  /*00b0*/  LOP3.LUT R8, R0.reuse, 0x159a55e5, RZ, 0x3c, !PT ;  /* 0x159a55e500087812 */ /* 0x040fe400078e3cff */
[C---:B------:R-:W-:Y:S01]  /*00c0*/  IADD3 R6, PT, PT, R0.reuse, 0x64f0c9, R5 ;  /* 0x0064f0c900067810 */ /* 0x040fe20007ffe005 */
[C---:B------:R-:W-:Y:S01]  /*00d0*/  VIADD R7, R0.reuse, 0x75bcd15 ;  /* 0x075bcd1500077836 */ /* 0x040fe20000000000 */
[----:B------:R-:W-:Y:S01]  /*00e0*/  LOP3.LUT R10, R5, 0x5491333, RZ, 0x3c, !PT ;  /* 0x05491333050a7812 */ /* 0x000fe200078e3cff */
[----:B------:R-:W-:Y:S01]  /*00f0*/  VIADD R11, R0, 0x583f19 ;  /* 0x00583f19000b7836 */ /* 0x000fe20000000000 */
[----:B------:R-:W-:Y:S01]  /*0100*/  ISETP.NE.AND P0, PT, R13, RZ, PT ;  /* 0x000000ff0d00720c */ /* 0x000fe20003f05270 */
[----:B------:R-:W-:Y:S01]  /*0110*/  VIADD R9, R5, 0x1f123bb5 ;  /* 0x1f123bb505097836 */ /* 0x000fe20000000000 */
[----:B--2---:R0:W-:Y:S04]  /*0120*/  STG.E.64 desc[UR4][R2.64], R6 ;  /* 0x0000000602007986 */ /* 0x0041e8000c101b04 */
[----:B------:R0:W-:Y:S04]  /*0130*/  STG.E.64 desc[UR4][R2.64+0x8], R8 ;  /* 0x0000080802007986 */ /* 0x0001e8000c101b04 */
[----:B------:R0:W-:Y:S03]  /*0140*/  STG.E.64 desc[UR4][R2.64+0x10], R10 ;  /* 0x0000100a02007986 */ /* 0x0001e6000c101b04 */
[----:B------:R-:W-:Y:S05]  /*0150*/  @!P0 BRA `(.L_x_5) ;  /* 0x0000000c00548947 */ /* 0x000fea0003800000 */
[----:B------:R-:W-:Y:S01]  /*0160*/  IMAD.MOV.U32 R0, RZ, RZ, R13 ;  /* 0x000000ffff007224 */ /* 0x000fe200078e000d */
[----:B0-----:R-:W-:-:S07]  /*0170*/  CS2R R10, SRZ ;  /* 0x00000000000a7805 */ /* 0x001fce000001ff00 */
.L_x_11:
[----:B0-----:R-:W-:Y:S01]  /*0180*/  LOP3.LUT R2, R0, 0x3, RZ, 0xc0, !PT ;  /* 0x0000000300027812 */ /* 0x001fe200078ec0ff */
[----:B------:R-:W-:Y:S03]  /*0190*/  BSSY.RECONVERGENT B1, `(.L_x_6) ;  /* 0x00000cb000017945 */ /* 0x000fe60003800200 */
[----:B------:R-:W-:-:S04]  /*01a0*/  ISETP.NE.U32.AND P0, PT, R2, RZ, PT ;  /* 0x000000ff0200720c */ /* 0x000fc80003f05070 */
[----:B------:R-:W-:-:S13]  /*01b0*/  ISETP.NE.AND.EX P0, PT, RZ, RZ, PT, P0 ;  /* 0x000000ffff00720c */ /* 0x000fda0003f05300 */
[----:B------:R-:W-:Y:S05]  /*01c0*/  @!P0 BRA `(.L_x_7) ;  /* 0x0000000c001c8947 */ /* 0x000fea0003800000 */
[----:B------:R-:W0:Y:S01]  /*01d0*/  LDC.64 R6, c[0x4][RZ] ;  /* 0x01000000ff067b82 */ /* 0x000e220000000a00 */
[----:B------:R-:W-:Y:S02]  /*01e0*/  IMAD.MOV.U32 R12, RZ, RZ, RZ ;  /* 0x000000ffff0c7224 */ /* 0x000fe400078e00ff */
[----:B0-----:R-:W-:-:S07]  /*01f0*/  IMAD.WIDE.U32 R6, R10, 0xc80, R6 ;  /* 0x00000c800a067825 */ /* 0x001fce00078e0006 */
.L_x_10:
[----:B0-----:R-:W-:Y:S01]  /*0200*/  IMAD.MOV.U32 R13, RZ, RZ, RZ ;  /* 0x000000ffff0d7224 */ /* 0x001fe200078e00ff */
[----:B------:R-:W-:Y:S01]  /*0210*/  CS2R R2, SRZ ;  /* 0x0000000000027805 */ /* 0x000fe2000001ff00 */
[----:B------:R-:W-:Y:S01]  /*0220*/  IMAD.MOV.U32 R15, RZ, RZ, RZ ;  /* 0x000000ffff0f7224 */ /* 0x000fe200078e00ff */
[----:B------:R-:W-:-:S07]  /*0230*/  CS2R R4, SRZ ;  /* 0x0000000000047805 */ /* 0x000fce000001ff00 */
.L_x_9:
[----:B------:R-:W0:Y:S01]  /*0240*/  S2R R14, SR_TID.X ;  /* 0x00000000000e7919 */ /* 0x000e220000002100 */
[----:B------:R-:W0:Y:S02]  /*0250*/  LDC.64 R8, c[0x0][0x380] ;  /* 0x0000e000ff087b82 */ /* 0x000e240000000a00 */
[----:B0-----:R-:W-:-:S04]  /*0260*/  IMAD.WIDE.U32 R8, R14, 0x30, R8 ;  /* 0x000000300e087825 */ /* 0x001fc800078e0008 */
[----:B------:R-:W-:-:S05]  /*0270*/  IMAD.WIDE.U32 R8, R15, 0x4, R8 ;  /* 0x000000040f087825 */ /* 0x000fca00078e0008 */
[----:B------:R0:W5:Y:S01]  /*0280*/  LDG.E R16, desc[UR4][R8.64+0x4] ;  /* 0x0000040408107981 */ /* 0x000162000c1e1900 */
[----:B------:R-:W-:-:S07]  /*0290*/  IMAD.MOV.U32 R17, RZ, RZ, RZ ;  /* 0x000000ffff117224 */ /* 0x000fce00078e00ff */
.L_x_8:
[----:B-----5:R-:W-:Y:S01]  /*02a0*/  SHF.R.U32.HI R24, RZ, R17, R16 ;  /* 0x00000011ff187219 */ /* 0x020fe20000011610 */
[----:B0-----:R-:W-:-:S03]  /*02b0*/  IMAD.SHL.U32 R8, R15, 0x20, RZ ;  /* 0x000000200f087824 */ /* 0x001fc600078e00ff */
[----:B------:R-:W-:Y:S01]  /*02c0*/  LOP3.LUT R9, R24, 0x1, RZ, 0xc0, !PT ;  /* 0x0000000118097812 */ /* 0x000fe200078ec0ff */
[----:B------:R-:W-:-:S03]  /*02d0*/  IMAD.IADD R8, R8, 0x1, R17 ;  /* 0x0000000108087824 */ /* 0x000fc600078e0211 */
[----:B------:R-:W-:Y:S01]  /*02e0*/  ISETP.NE.U32.AND P0, PT, R9, 0x1, PT ;  /* 0x000000010900780c */ /* 0x000fe20003f05070 */
[----:B------:R-:W-:-:S03]  /*02f0*/  IMAD R9, R8, 0x5, RZ ;  /* 0x0000000508097824 */ /* 0x000fc600078e02ff */
[----:B------:R-:W-:Y:S01]  /*0300*/  R2P PR, R24, 0x7e ;  /* 0x0000007e18007804 */ /* 0x000fe20000000000 */
[----:B------:R-:W-:-:S08]  /*0310*/  IMAD.WIDE.U32 R8, R9, 0x4, R6 ;  /* 0x0000000409087825 */ /* 0x000fd000078e0006 */
[----:B------:R-:W2:Y:S04]  /*0320*/  @!P0 LDG.E R18, desc[UR4][R8.64] ;  /* 0x0000000408128981 */ /* 0x000ea8000c1e1900 */
[----:B------:R-:W3:Y:S04]  /*0330*/  @P1 LDG.E R22, desc[UR4][R8.64+0x14] ;  /* 0x0000140408161981 */ /* 0x000ee8000c1e1900 */
[----:B------:R-:W4:Y:S04]  /*0340*/  @!P0 LDG.E R20, desc[UR4][R8.64+0x10] ;  /* 0x0000100408148981 */ /* 0x000f28000c1e1900 */
[----:B------:R-:W4:Y:S04]  /*0350*/  @P2 LDG.E R28, desc[UR4][R8.64+0x28] ;  /* 0x00002804081c2981 */ /* 0x000f28000c1e1900 */
[----:B------:R-:W4:Y:S04]  /*0360*/  @P1 LDG.E R26, desc[UR4][R8.64+0x24] ;  /* 0x00002404081a1981 */ /* 0x000f28000c1e1900 */
[----:B------:R-:W4:Y:S04]  /*0370*/  @P3 LDG.E R21, desc[UR4][R8.64+0x3c] ;  /* 0x00003c0408153981 */ /* 0x000f28000c1e1900 */
[----:B------:R-:W4:Y:S04]  /*0380*/  @P2 LDG.E R19, desc[UR4][R8.64+0x38] ;  /* 0x0000380408132981 */ /* 0x000f28000c1e1900 */
[----:B------:R-:W4:Y:S04]  /*0390*/  @P4 LDG.E R23, desc[UR4][R8.64+0x50] ;  /* 0x0000500408174981 */ /* 0x000f28000c1e1900 */
[----:B------:R-:W4:Y:S01]  /*03a0*/  @P1 LDG.E R25, desc[UR4][R8.64+0x20] ;  /* 0x0000200408191981 */ /* 0x000f22000c1e1900 */
[----:B--2---:R-:W-:-:S03]  /*03b0*/  @!P0 LOP3.LUT R13, R13, R18, RZ, 0x3c, !PT ;  /* 0x000000120d0d8212 */ /* 0x004fc600078e3cff */
[----:B------:R-:W2:Y:S01]  /*03c0*/  @!P0 LDG.E R18, desc[UR4][R8.64+0x8] ;  /* 0x0000080408128981 */ /* 0x000ea2000c1e1900 */
[----:B---3--:R-:W-:-:S03]  /*03d0*/  @P1 LOP3.LUT R13, R13, R22, RZ, 0x3c, !PT ;  /* 0x000000160d0d1212 */ /* 0x008fc600078e3cff */
[----:B------:R-:W3:Y:S01]  /*03e0*/  @P3 LDG.E R22, desc[UR4][R8.64+0x4c] ;  /* 0x00004c0408163981 */ /* 0x000ee2000c1e1900 */
[----:B----4-:R-:W-:-:S03]  /*03f0*/  @!P0 LOP3.LUT R3, R3, R20, RZ, 0x3c, !PT ;  /* 0x0000001403038212 */ /* 0x010fc600078e3cff */
[----:B------:R-:W4:Y:S01]  /*0400*/  @P1 LDG.E R20, desc[UR4][R8.64+0x1c] ;  /* 0x00001c0408141981 */ /* 0x000f22000c1e1900 */
[----:B------:R-:W-:Y:S02]  /*0410*/  @P2 LOP3.LUT R13, R13, R28, RZ, 0x3c, !PT ;  /* 0x0000001c0d0d2212 */ /* 0x000fe400078e3cff */
[----:B------:R-:W-:Y:S02]  /*0420*/  @P1 LOP3.LUT R3, R3, R26, RZ, 0x3c, !PT ;  /* 0x0000001a03031212 */ /* 0x000fe400078e3cff */
[----:B------:R-:W4:Y:S01]  /*0430*/  @P5 LDG.E R26, desc[UR4][R8.64+0x64] ;  /* 0x00006404081a5981 */ /* 0x000f22000c1e1900 */
[----:B------:R-:W-:-:S03]  /*0440*/  @P3 LOP3.LUT R13, R13, R21, RZ, 0x3c, !PT ;  /* 0x000000150d0d3212 */ /* 0x000fc600078e3cff */
[----:B------:R-:W4:Y:S01]  /*0450*/  @!P0 LDG.E R21, desc[UR4][R8.64+0xc] ;  /* 0x00000c0408158981 */ /* 0x000f22000c1e1900 */
[----:B------:R-:W-:-:S03]  /*0460*/  @P2 LOP3.LUT R3, R3, R19, RZ, 0x3c, !PT ;  /* 0x0000001303032212 */ /* 0x000fc600078e3cff */
[----:B------:R-:W4:Y:S01]  /*0470*/  @!P0 LDG.E R19, desc[UR4][R8.64+0x4] ;  /* 0x0000040408138981 */ /* 0x000f22000c1e1900 */
[----:B------:R-:W-:-:S03]  /*0480*/  @P4 LOP3.LUT R13, R13, R23, RZ, 0x3c, !PT ;  /* 0x000000170d0d4212 */ /* 0x000fc600078e3cff */
[----:B------:R-:W4:Y:S01]  /*0490*/  @P1 LDG.E R23, desc[UR4][R8.64+0x18] ;  /* 0x0000180408171981 */ /* 0x000f22000c1e1900 */
[----:B--2---:R-:W-:-:S03]  /*04a0*/  @!P0 LOP3.LUT R5, R5, R18, RZ, 0x3c, !PT ;  /* 0x0000001205058212 */ /* 0x004fc600078e3cff */
[----:B------:R-:W2:Y:S01]  /*04b0*/  @P2 LDG.E R18, desc[UR4][R8.64+0x30] ;  /* 0x0000300408122981 */ /* 0x000ea2000c1e1900 */
[----:B---3--:R-:W-:-:S03]  /*04c0*/  @P3 LOP3.LUT R3, R3, R22, RZ, 0x3c, !PT ;  /* 0x0000001603033212 */ /* 0x008fc600078e3cff */
[----:B------:R-:W3:Y:S01]  /*04d0*/  @P4 LDG.E R22, desc[UR4][R8.64+0x60] ;  /* 0x0000600408164981 */ /* 0x000ee2000c1e1900 */
[----:B----4-:R-:W-:-:S03]  /*04e0*/  @P1 LOP3.LUT R5, R5, R20, RZ, 0x3c, !PT ;  /* 0x0000001405051212 */ /* 0x010fc600078e3cff */
[----:B------:R-:W4:Y:S01]  /*04f0*/  @P3 LDG.E R20, desc[UR4][R8.64+0x44] ;  /* 0x0000440408143981 */ /* 0x000f22000c1e1900 */
[----:B------:R-:W-:-:S03]  /*0500*/  @P5 LOP3.LUT R13, R13, R26, RZ, 0x3c, !PT ;  /* 0x0000001a0d0d5212 */ /* 0x000fc600078e3cff */
[----:B------:R-:W4:Y:S01]  /*0510*/  @P6 LDG.E R26, desc[UR4][R8.64+0x78] ;  /* 0x00007804081a6981 */ /* 0x000f22000c1e1900 */
[----:B------:R-:W-:-:S03]  /*0520*/  @!P0 LOP3.LUT R2, R2, R21, RZ, 0x3c, !PT ;  /* 0x0000001502028212 */ /* 0x000fc600078e3cff */
[----:B------:R-:W4:Y:S01]  /*0530*/  @P2 LDG.E R21, desc[UR4][R8.64+0x34] ;  /* 0x0000340408152981 */ /* 0x000f22000c1e1900 */
[----:B------:R-:W-:-:S03]  /*0540*/  @!P0 LOP3.LUT R4, R4, R19, RZ, 0x3c, !PT ;  /* 0x0000001304048212 */ /* 0x000fc600078e3cff */
[----:B------:R-:W4:Y:S01]  /*0550*/  @P2 LDG.E R19, desc[UR4][R8.64+0x2c] ;  /* 0x00002c0408132981 */ /* 0x000f22000c1e1900 */
[----:B------:R-:W-:Y:S02]  /*0560*/  @P1 LOP3.LUT R2, R2, R25, RZ, 0x3c, !PT ;  /* 0x0000001902021212 */ /* 0x000fe400078e3cff */
[----:B------:R-:W-:Y:S01]  /*0570*/  @P1 LOP3.LUT R4, R4, R23, RZ, 0x3c, !PT ;  /* 0x0000001704041212 */ /* 0x000fe200078e3cff */
[----:B------:R-:W4:Y:S04]  /*0580*/  @P3 LDG.E R25, desc[UR4][R8.64+0x48] ;  /* 0x0000480408193981 */ /* 0x000f28000c1e1900 */
[----:B------:R-:W4:Y:S01]  /*0590*/  @P3 LDG.E R23, desc[UR4][R8.64+0x40] ;  /* 0x0000400408173981 */ /* 0x000f22000c1e1900 */
[----:B------:R-:W-:Y:S02]  /*05a0*/  LOP3.LUT P0, RZ, R24, 0x80, RZ, 0xc0, !PT ;  /* 0x0000008018ff7812 */ /* 0x000fe4000780c0ff */
[----:B--2---:R-:W-:-:S02]  /*05b0*/  @P2 LOP3.LUT R5, R5, R18, RZ, 0x3c, !PT ;  /* 0x0000001205052212 */ /* 0x004fc400078e3cff */
[----:B------:R-:W2:Y:S01]  /*05c0*/  @P4 LDG.E R18, desc[UR4][R8.64+0x58] ;  /* 0x0000580408124981 */ /* 0x000ea2000c1e1900 */
[----:B---3--:R-:W-:-:S03]  /*05d0*/  @P4 LOP3.LUT R3, R3, R22, RZ, 0x3c, !PT ;  /* 0x0000001603034212 */ /* 0x008fc600078e3cff */
[----:B------:R-:W3:Y:S01]  /*05e0*/  @P5 LDG.E R22, desc[UR4][R8.64+0x74] ;  /* 0x0000740408165981 */ /* 0x000ee2000c1e1900 */
[----:B----4-:R-:W-:-:S03]  /*05f0*/  @P3 LOP3.LUT R5, R5, R20, RZ, 0x3c, !PT ;  /* 0x0000001405053212 */ /* 0x010fc600078e3cff */
[----:B------:R-:W4:Y:S01]  /*0600*/  @P5 LDG.E R20, desc[UR4][R8.64+0x6c] ;  /* 0x00006c0408145981 */ /* 0x000f22000c1e1900 */
[----:B------:R-:W-:-:S03]  /*0610*/  @P6 LOP3.LUT R13, R13, R26, RZ, 0x3c, !PT ;  /* 0x0000001a0d0d6212 */ /* 0x000fc600078e3cff */
        /* <DEDUP_REMOVED lines=9> */
[----:B--2---:R-:W-:-:S03]  /*06b0*/  @P4 LOP3.LUT R5, R5, R18, RZ, 0x3c, !PT ;  /* 0x0000001205054212 */ /* 0x004fc600078e3cff */
        /* <DEDUP_REMOVED lines=15> */
[----:B--2---:R-:W-:-:S04]  /*07b0*/  @P6 LOP3.LUT R5, R5, R18, RZ, 0x3c, !PT ;  /* 0x0000001205056212 */ /* 0x004fc800078e3cff */
[----:B---3--:R-:W-:Y:S02]  /*07c0*/  @P0 LOP3.LUT R5, R5, R22, RZ, 0x3c, !PT ;  /* 0x0000001605050212 */ /* 0x008fe400078e3cff */
[----:B----4-:R-:W-:-:S04]  /*07d0*/  @P6 LOP3.LUT R3, R3, R20, RZ, 0x3c, !PT ;  /* 0x0000001403036212 */ /* 0x010fc800078e3cff */
[----:B------:R-:W-:Y:S02]  /*07e0*/  @P0 LOP3.LUT R3, R3, R26, RZ, 0x3c, !PT ;  /* 0x0000001a03030212 */ /* 0x000fe400078e3cff */
[----:B------:R-:W-:Y:S02]  /*07f0*/  @P6 LOP3.LUT R2, R2, R21, RZ, 0x3c, !PT ;  /* 0x0000001502026212 */ /* 0x000fe400078e3cff */
[----:B------:R-:W-:Y:S02]  /*0800*/  @P6 LOP3.LUT R4, R4, R19, RZ, 0x3c, !PT ;  /* 0x0000001304046212 */ /* 0x000fe400078e3cff */
[----:B------:R-:W-:Y:S02]  /*0810*/  @P0 LOP3.LUT R2, R2, R25, RZ, 0x3c, !PT ;  /* 0x0000001902020212 */ /* 0x000fe400078e3cff */
[----:B------:R-:W-:Y:S02]  /*0820*/  @P0 LOP3.LUT R4, R4, R23, RZ, 0x3c, !PT ;  /* 0x0000001704040212 */ /* 0x000fe400078e3cff */
[----:B------:R-:W-:-:S13]  /*0830*/  R2P PR, R24.B1, 0x7f ;  /* 0x0000007f18007804 */ /* 0x000fda0000001000 */
[----:B------:R-:W2:Y:S04]  /*0840*/  @P0 LDG.E R18, desc[UR4][R8.64+0xa0] ;  /* 0x0000a00408120981 */ /* 0x000ea8000c1e1900 */
[----:B------:R-:W3:Y:S04]  /*0850*/  @P1 LDG.E R20, desc[UR4][R8.64+0xb4] ;  /* 0x0000b40408141981 */ /* 0x000ee8000c1e1900 */
[----:B------:R-:W4:Y:S04]  /*0860*/  @P2 LDG.E R26, desc[UR4][R8.64+0xc8] ;  /* 0x0000c804081a2981 */ /* 0x000f28000c1e1900 */
[----:B------:R-:W4:Y:S04]  /*0870*/  @P3 LDG.E R28, desc[UR4][R8.64+0xdc] ;  /* 0x0000dc04081c3981 */ /* 0x000f28000c1e1900 */
[----:B------:R-:W4:Y:S04]  /*0880*/  @P0 LDG.E R19, desc[UR4][R8.64+0xa4] ;  /* 0x0000a40408130981 */ /* 0x000f28000c1e1900 */
[----:B------:R-:W4:Y:S04]  /*0890*/  @P0 LDG.E R22, desc[UR4][R8.64+0xb0] ;  /* 0x0000b00408160981 */ /* 0x000f28000c1e1900 */
[----:B------:R-:W4:Y:S04]  /*08a0*/  @P4 LDG.E R25, desc[UR4][R8.64+0xf0] ;  /* 0x0000f00408194981 */ /* 0x000f28000c1e1900 */
[----:B------:R-:W4:Y:S04]  /*08b0*/  @P0 LDG.E R21, desc[UR4][R8.64+0xac] ;  /* 0x0000ac0408150981 */ /* 0x000f28000c1e1900 */
[----:B------:R-:W4:Y:S01]  /*08c0*/  @P1 LDG.E R23, desc[UR4][R8.64+0xb8] ;  /* 0x0000b80408171981 */ /* 0x000f22000c1e1900 */
[----:B--2---:R-:W-:-:S03]  /*08d0*/  @P0 LOP3.LUT R13, R13, R18, RZ, 0x3c, !PT ;  /* 0x000000120d0d0212 */ /* 0x004fc600078e3cff */
[----:B------:R-:W2:Y:S01]  /*08e0*/  @P1 LDG.E R18, desc[UR4][R8.64+0xbc] ;  /* 0x0000bc0408121981 */ /* 0x000ea2000c1e1900 */
[----:B---3--:R-:W-:-:S03]  /*08f0*/  @P1 LOP3.LUT R13, R13, R20, RZ, 0x3c, !PT ;  /* 0x000000140d0d1212 */ /* 0x008fc600078e3cff */
[----:B------:R-:W3:Y:S01]  /*0900*/  @P0 LDG.E R20, desc[UR4][R8.64+0xa8] ;  /* 0x0000a80408140981 */ /* 0x000ee2000c1e1900 */
[----:B----4-:R-:W-:-:S03]  /*0910*/  @P2 LOP3.LUT R13, R13, R26, RZ, 0x3c, !PT ;  /* 0x0000001a0d0d2212 */ /* 0x010fc600078e3cff */
[----:B------:R-:W4:Y:S01]  /*0920*/  @P5 LDG.E R26, desc[UR4][R8.64+0x104] ;  /* 0x00010404081a5981 */ /* 0x000f22000c1e1900 */
[----:B------:R-:W-:Y:S02]  /*0930*/  @P3 LOP3.LUT R13, R13, R28, RZ, 0x3c, !PT ;  /* 0x0000001c0d0d3212 */ /* 0x000fe400078e3cff */
[----:B------:R-:W-:Y:S02]  /*0940*/  @P0 LOP3.LUT R4, R4, R19, RZ, 0x3c, !PT ;  /* 0x0000001304040212 */ /* 0x000fe400078e3cff */
        /* <DEDUP_REMOVED lines=9> */
[----:B---3--:R-:W-:-:S03]  /*09e0*/  @P0 LOP3.LUT R5, R5, R20, RZ, 0x3c, !PT ;  /* 0x0000001405050212 */ /* 0x008fc600078e3cff */
[----:B------:R-:W3:Y:S01]  /*09f0*/  @P1 LDG.E R20, desc[UR4][R8.64+0xc4] ;  /* 0x0000c40408141981 */ /* 0x000ee2000c1e1900 */
[----:B--2---:R-:W-:-:S03]  /*0a00*/  @P1 LOP3.LUT R5, R5, R18, RZ, 0x3c, !PT ;  /* 0x0000001205051212 */ /* 0x004fc600078e3cff */
[----:B------:R-:W2:Y:S01]  /*0a10*/  @P3 LDG.E R18, desc[UR4][R8.64+0xe4] ;  /* 0x0000e40408123981 */ /* 0x000ea2000c1e1900 */
[----:B------:R-:W-:Y:S02]  /*0a20*/  LOP3.LUT P0, RZ, R24, 0x8000, RZ, 0xc0, !PT ;  /* 0x0000800018ff7812 */ /* 0x000fe4000780c0ff */
[----:B----4-:R-:W-:Y:S01]  /*0a30*/  @P5 LOP3.LUT R13, R13, R26, RZ, 0x3c, !PT ;  /* 0x0000001a0d0d5212 */ /* 0x010fe200078e3cff */
[----:B------:R-:W4:Y:S04]  /*0a40*/  @P2 LDG.E R24, desc[UR4][R8.64+0xd8] ;  /* 0x0000d80408182981 */ /* 0x000f28000c1e1900 */
[----:B------:R-:W4:Y:S01]  /*0a50*/  @P6 LDG.E R26, desc[UR4][R8.64+0x118] ;  /* 0x00011804081a6981 */ /* 0x000f22000c1e1900 */
[----:B------:R-:W-:Y:S02]  /*0a60*/  @P1 LOP3.LUT R2, R2, R19, RZ, 0x3c, !PT ;  /* 0x0000001302021212 */ /* 0x000fe400078e3cff */
[----:B------:R-:W-:Y:S01]  /*0a70*/  @P2 LOP3.LUT R5, R5, R22, RZ, 0x3c, !PT ;  /* 0x0000001605052212 */ /* 0x000fe200078e3cff */
[----:B------:R-:W4:Y:S04]  /*0a80*/  @P3 LDG.E R19, desc[UR4][R8.64+0xe8] ;  /* 0x0000e80408133981 */ /* 0x000f28000c1e1900 */
[----:B------:R-:W4:Y:S01]  /*0a90*/  @P4 LDG.E R22, desc[UR4][R8.64+0xf8] ;  /* 0x0000f80408164981 */ /* 0x000f22000c1e1900 */
[----:B------:R-:W-:-:S03]  /*0aa0*/  @P2 LOP3.LUT R4, R4, R21, RZ, 0x3c, !PT ;  /* 0x0000001504042212 */ /* 0x000fc600078e3cff */
[----:B------:R-:W4:Y:S01]  /*0ab0*/  @P4 LDG.E R21, desc[UR4][R8.64+0xf4] ;  /* 0x0000f40408154981 */ /* 0x000f22000c1e1900 */
[----:B------:R-:W-:-:S03]  /*0ac0*/  @P2 LOP3.LUT R2, R2, R23, RZ, 0x3c, !PT ;  /* 0x0000001702022212 */ /* 0x000fc600078e3cff */
[----:B------:R-:W4:Y:S01]  /*0ad0*/  @P4 LDG.E R23, desc[UR4][R8.64+0xfc] ;  /* 0x0000fc0408174981 */ /* 0x000f22000c1e1900 */
[----:B------:R-:W-:-:S03]  /*0ae0*/  @P3 LOP3.LUT R4, R4, R25, RZ, 0x3c, !PT ;  /* 0x0000001904043212 */ /* 0x000fc600078e3cff */
[----:B------:R-:W4:Y:S04]  /*0af0*/  @P5 LDG.E R25, desc[UR4][R8.64+0x108] ;  /* 0x0001080408195981 */ /* 0x000f28000c1e1900 */
[----:B------:R-:W4:Y:S01]  /*0b00*/  @P0 LDG.E R27, desc[UR4][R8.64+0x138] ;  /* 0x00013804081b0981 */ /* 0x000f22000c1e1900 */
[----:B---3--:R-:W-:-:S03]  /*0b10*/  @P1 LOP3.LUT R3, R3, R20, RZ, 0x3c, !PT ;  /* 0x0000001403031212 */ /* 0x008fc600078e3cff */
[----:B------:R-:W3:Y:S01]  /*0b20*/  @P3 LDG.E R20, desc[UR4][R8.64+0xec] ;  /* 0x0000ec0408143981 */ /* 0x000ee2000c1e1900 */
[----:B--2---:R-:W-:-:S03]  /*0b30*/  @P3 LOP3.LUT R5, R5, R18, RZ, 0x3c, !PT ;  /* 0x0000001205053212 */ /* 0x004fc600078e3cff */
[----:B------:R-:W2:Y:S01]  /*0b40*/  @P5 LDG.E R18, desc[UR4][R8.64+0x10c] ;  /* 0x00010c0408125981 */ /* 0x000ea2000c1e1900 */
        /* <DEDUP_REMOVED lines=22> */
[----:B------:R-:W-:-:S05]  /*0cb0*/  VIADD R17, R17, 0x10 ;  /* 0x0000001011117836 */ /* 0x000fca0000000000 */
[----:B------:R-:W-:Y:S02]  /*0cc0*/  ISETP.NE.AND P1, PT, R17, 0x20, PT ;  /* 0x000000201100780c */ /* 0x000fe40003f25270 */
[----:B------:R-:W-:Y:S02]  /*0cd0*/  @P5 LOP3.LUT R2, R2, R19, RZ, 0x3c, !PT ;  /* 0x0000001302025212 */ /* 0x000fe400078e3cff */
[----:B------:R-:W-:Y:S02]  /*0ce0*/  @P6 LOP3.LUT R4, R4, R21, RZ, 0x3c, !PT ;  /* 0x0000001504046212 */ /* 0x000fe400078e3cff */
[----:B------:R-:W-:Y:S02]  /*0cf0*/  @P6 LOP3.LUT R5, R5, R22, RZ, 0x3c, !PT ;  /* 0x0000001605056212 */ /* 0x000fe400078e3cff */
[----:B------:R-:W-:Y:S02]  /*0d00*/  @P6 LOP3.LUT R2, R2, R23, RZ, 0x3c, !PT ;  /* 0x0000001702026212 */ /* 0x000fe400078e3cff */
[----:B------:R-:W-:-:S02]  /*0d10*/  @P0 LOP3.LUT R4, R4, R25, RZ, 0x3c, !PT ;  /* 0x0000001904040212 */ /* 0x000fc400078e3cff */
[----:B------:R-:W-:Y:S02]  /*0d20*/  @P0 LOP3.LUT R2, R2, R27, RZ, 0x3c, !PT ;  /* 0x0000001b02020212 */ /* 0x000fe400078e3cff */
[----:B---3--:R-:W-:-:S04]  /*0d30*/  @P5 LOP3.LUT R3, R3, R20, RZ, 0x3c, !PT ;  /* 0x0000001403035212 */ /* 0x008fc800078e3cff */
[----:B--2---:R-:W-:Y:S02]  /*0d40*/  @P6 LOP3.LUT R3, R3, R18, RZ, 0x3c, !PT ;  /* 0x0000001203036212 */ /* 0x004fe400078e3cff */
[----:B----4-:R-:W-:Y:S02]  /*0d50*/  @P0 LOP3.LUT R5, R5, R24, RZ, 0x3c, !PT ;  /* 0x0000001805050212 */ /* 0x010fe400078e3cff */
[----:B------:R-:W-:Y:S01]  /*0d60*/  @P0 LOP3.LUT R3, R3, R26, RZ, 0x3c, !PT ;  /* 0x0000001a03030212 */ /* 0x000fe200078e3cff */
[----:B------:R-:W-:Y:S06]  /*0d70*/  @P1 BRA `(.L_x_8) ;  /* 0xfffffff400481947 */ /* 0x000fec000383ffff */
[----:B------:R-:W-:-:S05]  /*0d80*/  VIADD R15, R15, 0x1 ;  /* 0x000000010f0f7836 */ /* 0x000fca0000000000 */
[----:B------:R-:W-:-:S13]  /*0d90*/  ISETP.NE.AND P0, PT, R15, 0x5, PT ;  /* 0x000000050f00780c */ /* 0x000fda0003f05270 */
[----:B------:R-:W-:Y:S05]  /*0da0*/  @P0 BRA `(.L_x_9) ;  /* 0xfffffff400240947 */ /* 0x000fea000383ffff */
[----:B------:R-:W0:Y:S01]  /*0db0*/  LDC.64 R8, c[0x0][0x380] ;  /* 0x0000e000ff087b82 */ /* 0x000e220000000a00 */
[----:B------:R-:W-:Y:S01]  /*0dc0*/  VIADD R12, R12, 0x1 ;  /* 0x000000010c0c7836 */ /* 0x000fe20000000000 */
[----:B------:R-:W-:-:S04]  /*0dd0*/  LOP3.LUT R15, R0, 0x3, RZ, 0xc0, !PT ;  /* 0x00000003000f7812 */ /* 0x000fc800078ec0ff */
[----:B------:R-:W-:Y:S01]  /*0de0*/  ISETP.GE.U32.AND P0, PT, R12, R15, PT ;  /* 0x0000000f0c00720c */ /* 0x000fe20003f06070 */
[----:B0-----:R-:W-:-:S05]  /*0df0*/  IMAD.WIDE.U32 R8, R14, 0x30, R8 ;  /* 0x000000300e087825 */ /* 0x001fca00078e0008 */
[----:B------:R0:W-:Y:S04]  /*0e00*/  STG.E.64 desc[UR4][R8.64+0x8], R4 ;  /* 0x0000080408007986 */ /* 0x0001e8000c101b04 */
[----:B------:R0:W-:Y:S04]  /*0e10*/  STG.E.64 desc[UR4][R8.64+0x10], R2 ;  /* 0x0000100208007986 */ /* 0x0001e8000c101b04 */
[----:B------:R0:W-:Y:S01]  /*0e20*/  STG.E desc[UR4][R8.64+0x4], R13 ;  /* 0x0000040d08007986 */ /* 0x0001e2000c101904 */
[----:B------:R-:W-:Y:S05]  /*0e30*/  @!P0 BRA `(.L_x_10) ;  /* 0xfffffff000f08947 */ /* 0x000fea000383ffff */
.L_x_7:
[----:B------:R-:W-:Y:S05]  /*0e40*/  BSYNC.RECONVERGENT B1 ;  /* 0x0000000000017941 */ /* 0x000fea0003800200 */
.L_x_6:
[----:B------:R-:W-:Y:S01]  /*0e50*/  ISETP.GT.U32.AND P0, PT, R0, 0x3, PT ;  /* 0x000000030000780c */ /* 0x000fe20003f04070 */
[----:B------:R-:W-:Y:S01]  /*0e60*/  VIADD R10, R10, 0x1 ;  /* 0x000000010a0a7836 */ /* 0x000fe20000000000 */
[--C-:B------:R-:W-:Y:S02]  /*0e70*/  SHF.R.U64 R0, R0, 0x2, R11.reuse ;  /* 0x0000000200007819 */ /* 0x100fe4000000120b */
[----:B------:R-:W-:Y:S02]  /*0e80*/  ISETP.GT.U32.AND.EX P0, PT, R11, RZ, PT, P0 ;  /* 0x000000ff0b00720c */ /* 0x000fe40003f04100 */
[----:B------:R-:W-:-:S11]  /*0e90*/  SHF.R.U32.HI R11, RZ, 0x2, R11 ;  /* 0x00000002ff0b7819 */ /* 0x000fd6000001160b */
[----:B------:R-:W-:Y:S05]  /*0ea0*/  @P0 BRA `(.L_x_11) ;  /* 0xfffffff000b40947 */ /* 0x000fea000383ffff */
.L_x_5:
[----:B------:R-:W-:Y:S05]  /*0eb0*/  BSYNC.RECONVERGENT B0 ;  /* 0x0000000000007941 */ /* 0x000fea0003800200 */
.L_x_4:
[----:B0-----:R-:W0:Y:S01]  /*0ec0*/  S2R R5, SR_TID.X ;  /* 0x0000000000057919 */ /* 0x001e220000002100 */
[----:B------:R-:W0:Y:S02]  /*0ed0*/  LDC.64 R2, c[0x0][0x380] ;  /* 0x0000e000ff027b82 */ /* 0x000e240000000a00 */
[----:B0-----:R-:W-:-:S05]  /*0ee0*/  IMAD.WIDE.U32 R2, R5, 0x30, R2 ;  /* 0x0000003005027825 */ /* 0x001fca00078e0002 */
[----:B------:R-:W-:Y:S04]  /*0ef0*/  STG.E.64 desc[UR4][R2.64+0x18], RZ ;  /* 0x000018ff02007986 */ /* 0x000fe8000c101b04 */
[----:B------:R-:W-:Y:S04]  /*0f00*/  STG.E desc[UR4][R2.64+0x20], RZ ;  /* 0x000020ff02007986 */ /* 0x000fe8000c101904 */
[----:B------:R-:W-:Y:S01]  /*0f10*/  STG.E.64 desc[UR4][R2.64+0x28], RZ ;  /* 0x000028ff02007986 */ /* 0x000fe2000c101b04 */
[----:B------:R-:W-:Y:S05]  /*0f20*/  EXIT ;  /* 0x000000000000794d */ /* 0x000fea0003800000 */
.L_x_12:
        /* <DEDUP_REMOVED lines=13> */
.L_x_14:


//--------------------- .nv.global.init           --------------------------
	.section	.nv.global.init,"aw",@progbits
	.align	4
.nv.global.init:
	.type		mrg32k3aM1SubSeq,@object
	.size		mrg32k3aM1SubSeq,(mrg32k3aM2SubSeq - mrg32k3aM1SubSeq)
mrg32k3aM1SubSeq:
        /*0000*/ 	.byte	0x0b, 0xcc, 0xee, 0x04, 0x73, 0x29, 0x8b, 0x6f, 0xf6, 0x53, 0x03, 0xf6, 0x23, 0xf6, 0xea, 0xda
        /* <DEDUP_REMOVED lines=125> */
	.type		mrg32k3aM2SubSeq,@object
	.size		mrg32k3aM2SubSeq,(mrg32k3aM1 - mrg32k3aM2SubSeq)
mrg32k3aM2SubSeq:
        /* <DEDUP_REMOVED lines=126> */
	.type		mrg32k3aM1,@object
	.size		mrg32k3aM1,(mrg32k3aM1Seq - mrg32k3aM1)
mrg32k3aM1:
        /* <DEDUP_REMOVED lines=144> */
	.type		mrg32k3aM1Seq,@object
	.size		mrg32k3aM1Seq,(mrg32k3aM2 - mrg32k3aM1Seq)
mrg32k3aM1Seq:
        /* <DEDUP_REMOVED lines=144> */
	.type		mrg32k3aM2,@object
	.size		mrg32k3aM2,(mrg32k3aM2Seq - mrg32k3aM2)
mrg32k3aM2:
        /* <DEDUP_REMOVED lines=144> */
	.type		mrg32k3aM2Seq,@object
	.size		mrg32k3aM2Seq,(precalc_xorwow_matrix - mrg32k3aM2Seq)
mrg32k3aM2Seq:
        /* <DEDUP_REMOVED lines=144> */
	.type		precalc_xorwow_matrix,@object
	.size		precalc_xorwow_matrix,(precalc_xorwow_offset_matrix - precalc_xorwow_matrix)
precalc_xorwow_matrix:
        /* <DEDUP_REMOVED lines=6400> */
	.type		precalc_xorwow_offset_matrix,@object
	.size		precalc_xorwow_offset_matrix,(.L_1 - precalc_xorwow_offset_matrix)
precalc_xorwow_offset_matrix:
        /* <DEDUP_REMOVED lines=6400> */
.L_1:


//--------------------- .nv.shared.reserved.0     --------------------------
	.section	.nv.shared.reserved.0,"aw",@nobits
	.weak		__nv_reservedSMEM_offset_0_alias
	.size		__nv_reservedSMEM_offset_0_alias, 0, 64
	.other		__nv_reservedSMEM_offset_0_alias,@"STO_CUDA_RESERVED_SHARED STV_DEFAULT"
__nv_reservedSMEM_offset_0_alias:
	.zero		0
	.zero		64


//--------------------- .nv.constant0._Z6kernelPfP17curandStateXORWOWi --------------------------
	.section	.nv.constant0._Z6kernelPfP17curandStateXORWOWi,"a",@progbits
	.sectionflags	@""
	.align	4
.nv.constant0._Z6kernelPfP17curandStateXORWOWi:
	.zero		916


//--------------------- .nv.constant0._Z12setup_kernelP17curandStateXORWOWm --------------------------
	.section	.nv.constant0._Z12setup_kernelP17curandStateXORWOWm,"a",@progbits
	.sectionflags	@""
	.align	4
.nv.constant0._Z12setup_kernelP17curandStateXORWOWm:
	.zero		912


//--------------------- SYMBOLS --------------------------

	.type		.nv.reservedSmem.offset0,@object
	.size		.nv.reservedSmem.offset0,0x4
